	.headerflags	@"EF_CUDA_TEXMODE_UNIFIED EF_CUDA_64BIT_ADDRESS EF_CUDA_ACCELERATORS EF_CUDA_SM90 EF_CUDA_VIRTUAL_SM(EF_CUDA_SM90)"
	.elftype	@"ET_EXEC"


//--------------------- .nv.info                  --------------------------
	.section	.nv.info,"",@"SHT_CUDA_INFO"
	.align	4


	//----- nvinfo : EIATTR_REGCOUNT
	.align		4
        /*0000*/ 	.byte	0x04, 0x2f
        /*0002*/ 	.short	(.L_3 - .L_2)
	.align		4
.L_2:
        /*0004*/ 	.word	index@(triton_poi_fused_div_linalg_vector_norm_0)
        /*0008*/ 	.word	0x00000013


	//----- nvinfo : EIATTR_MIN_STACK_SIZE
	.align		4
.L_3:
        /*000c*/ 	.byte	0x04, 0x12
        /*000e*/ 	.short	(.L_5 - .L_4)
	.align		4
.L_4:
        /*0010*/ 	.word	index@(triton_poi_fused_div_linalg_vector_norm_0)
        /*0014*/ 	.word	0x00000000


	//----- nvinfo : EIATTR_FRAME_SIZE
	.align		4
.L_5:
        /*0018*/ 	.byte	0x04, 0x11
        /*001a*/ 	.short	(.L_7 - .L_6)
	.align		4
.L_6:
        /*001c*/ 	.word	index@(triton_poi_fused_div_linalg_vector_norm_0)
        /*0020*/ 	.word	0x00000000


	//----- nvinfo : EIATTR_MIN_STACK_SIZE
	.align		4
.L_7:
        /*0024*/ 	.byte	0x04, 0x12
        /*0026*/ 	.short	(.L_9 - .L_8)
	.align		4
.L_8:
        /*0028*/ 	.word	index@(triton_poi_fused_div_linalg_vector_norm_0)
        /*002c*/ 	.word	0x00000000
.L_9:


//--------------------- .nv.info.triton_poi_fused_div_linalg_vector_norm_0 --------------------------
	.section	.nv.info.triton_poi_fused_div_linalg_vector_norm_0,"",@"SHT_CUDA_INFO"
	.sectionflags	@""
	.align	4


	//----- nvinfo : EIATTR_CUDA_API_VERSION
	.align		4
        /*0000*/ 	.byte	0x04, 0x37
        /*0002*/ 	.short	(.L_11 - .L_10)
.L_10:
        /*0004*/ 	.word	0x0000007c


	//----- nvinfo : EIATTR_KPARAM_INFO
	.align		4
.L_11:
        /*0008*/ 	.byte	0x04, 0x17
        /*000a*/ 	.short	(.L_13 - .L_12)
.L_12:
        /*000c*/ 	.word	0x00000000
        /*0010*/ 	.short	0x0002
        /*0012*/ 	.short	0x0010
        /*0014*/ 	.byte	0x00, 0xf0, 0x11, 0x00


	//----- nvinfo : EIATTR_KPARAM_INFO
	.align		4
.L_13:
        /*0018*/ 	.byte	0x04, 0x17
        /*001a*/ 	.short	(.L_15 - .L_14)
.L_14:
        /*001c*/ 	.word	0x00000000
        /*0020*/ 	.short	0x0001
        /*0022*/ 	.short	0x0008
        /*0024*/ 	.byte	0x00, 0xf4, 0x21, 0x00


	//----- nvinfo : EIATTR_KPARAM_INFO
	.align		4
.L_15:
        /*0028*/ 	.byte	0x04, 0x17
        /*002a*/ 	.short	(.L_17 - .L_16)
.L_16:
        /*002c*/ 	.word	0x00000000
        /*0030*/ 	.short	0x0000
        /*0032*/ 	.short	0x0000
        /*0034*/ 	.byte	0x00, 0xf4, 0x21, 0x00


	//----- nvinfo : EIATTR_SPARSE_MMA_MASK
	.align		4
.L_17:
        /*0038*/ 	.byte	0x03, 0x50
        /*003a*/ 	.short	0x0000


	//----- nvinfo : EIATTR_MAXREG_COUNT
	.align		4
        /*003c*/ 	.byte	0x03, 0x1b
        /*003e*/ 	.short	0x00ff


	//----- nvinfo : EIATTR_EXIT_INSTR_OFFSETS
	.align		4
        /*0040*/ 	.byte	0x04, 0x1c
        /*0042*/ 	.short	(.L_19 - .L_18)


	//   ....[0]....
.L_18:
        /*0044*/ 	.word	0x00000300


	//   ....[1]....
        /*0048*/ 	.word	0x00000320


	//----- nvinfo : EIATTR_REQNTID
	.align		4
.L_19:
        /*004c*/ 	.byte	0x04, 0x10
        /*004e*/ 	.short	(.L_21 - .L_20)
.L_20:
        /*0050*/ 	.word	0x00000080
        /*0054*/ 	.word	0x00000001
        /*0058*/ 	.word	0x00000001


	//----- nvinfo : EIATTR_CBANK_PARAM_SIZE
	.align		4
.L_21:
        /*005c*/ 	.byte	0x03, 0x19
        /*005e*/ 	.short	0x0014


	//----- nvinfo : EIATTR_PARAM_CBANK
	.align		4
        /*0060*/ 	.byte	0x04, 0x0a
        /*0062*/ 	.short	(.L_23 - .L_22)
	.align		4
.L_22:
        /*0064*/ 	.word	index@(.nv.constant0.triton_poi_fused_div_linalg_vector_norm_0)
        /*0068*/ 	.short	0x0210
        /*006a*/ 	.short	0x0014


	//----- nvinfo : EIATTR_SW_WAR
	.align		4
.L_23:
        /*006c*/ 	.byte	0x04, 0x36
        /*006e*/ 	.short	(.L_25 - .L_24)
.L_24:
        /*0070*/ 	.word	0x00000008
.L_25:


//--------------------- .nv.callgraph             --------------------------
	.section	.nv.callgraph,"",@"SHT_CUDA_CALLGRAPH"
	.align	4
	.sectionentsize	8
	.align		4
        /*0000*/ 	.word	0x00000000
	.align		4
        /*0004*/ 	.word	0xffffffff
	.align		4
        /*0008*/ 	.word	0x00000000
	.align		4
        /*000c*/ 	.word	0xfffffffe
	.align		4
        /*0010*/ 	.word	0x00000000
	.align		4
        /*0014*/ 	.word	0xfffffffd
	.align		4
        /*0018*/ 	.word	0x00000000
	.align		4
        /*001c*/ 	.word	0xfffffffc


//--------------------- .nv.constant4             --------------------------
	.section	.nv.constant4,"a",@progbits
	.align	8
	.align		8
.nv.constant4:
        /*0000*/ 	.dword	_$_str
	.align		8
        /*0008*/ 	.dword	_$_str_$_2


//--------------------- .text.triton_poi_fused_div_linalg_vector_norm_0 --------------------------
	.section	.text.triton_poi_fused_div_linalg_vector_norm_0,"ax",@progbits
	.align	128
        .global         triton_poi_fused_div_linalg_vector_norm_0
        .type           triton_poi_fused_div_linalg_vector_norm_0,@function
        .size           triton_poi_fused_div_linalg_vector_norm_0,(.L_x_1 - triton_poi_fused_div_linalg_vector_norm_0)
        .other          triton_poi_fused_div_linalg_vector_norm_0,@"STO_CUDA_ENTRY STV_DEFAULT"
triton_poi_fused_div_linalg_vector_norm_0:
.text.triton_poi_fused_div_linalg_vector_norm_0:
[----:B------:R-:W0:Y:S02]  /*0000*/  LDC R1, c[0x0][0x28] ;  /* 0x00000a00ff017b82 */ /* 0x000e240000000800 */
[----:B------:R-:W1:Y:S01]  /*0010*/  S2R R5, SR_TID.X ;  /* 0x0000000000057919 */ /* 0x000e620000002100 */
[----:B------:R-:W2:Y:S01]  /*0020*/  LDC.64 R2, c[0x0][0x210] ;  /* 0x00008400ff027b82 */ /* 0x000ea20000000a00 */
[----:B------:R-:W-:Y:S01]  /*0030*/  ULDC.64 UR4, c[0x0][0x208] ;  /* 0x0000820000047ab9 */ /* 0x000fe20000000a00 */
[----:B------:R-:W3:Y:S01]  /*0040*/  S2R R0, SR_CTAID.X ;  /* 0x0000000000007919 */ /* 0x000ee20000002500 */
[----:B-1----:R-:W-:Y:S02]  /*0050*/  LOP3.LUT R5, R5, 0x7f, RZ, 0xc0, !PT ;  /* 0x0000007f05057812 */ /* 0x002fe400078ec0ff */
[----:B---3--:R-:W-:Y:S02]  /*0060*/  SHF.R.S32.HI R4, RZ, 0x18, R0 ;  /* 0x00000018ff047819 */ /* 0x008fe40000011400 */
[----:B------:R-:W-:Y:S02]  /*0070*/  LEA R5, R0, R5, 0x7 ;  /* 0x0000000500057211 */ /* 0x000fe400078e38ff */
[----:B------:R-:W-:-:S02]  /*0080*/  SGXT R0, R4, 0x1 ;  /* 0x000000010400781a */ /* 0x000fc40000000200 */
[----:B------:R-:W-:Y:S02]  /*0090*/  ISETP.GE.AND P2, PT, R5, 0x100, PT ;  /* 0x000001000500780c */ /* 0x000fe40003f46270 */
[CC--:B------:R-:W-:Y:S02]  /*00a0*/  LEA.HI R4, R0.reuse, R5.reuse, RZ, 0x4 ;  /* 0x0000000500047211 */ /* 0x0c0fe400078f20ff */
[----:B------:R-:W-:Y:S02]  /*00b0*/  LEA.HI R0, R0, R5, RZ, 0x6 ;  /* 0x0000000500007211 */ /* 0x000fe400078f30ff */
[----:B------:R-:W-:Y:S02]  /*00c0*/  LOP3.LUT R4, R4, 0xfffffff0, RZ, 0xc0, !PT ;  /* 0xfffffff004047812 */ /* 0x000fe400078ec0ff */
[----:B------:R-:W-:-:S04]  /*00d0*/  LOP3.LUT R0, R0, 0xffffffc0, RZ, 0xc0, !PT ;  /* 0xffffffc000007812 */ /* 0x000fc800078ec0ff */
[----:B------:R-:W-:Y:S01]  /*00e0*/  IADD3 R11, R0, R5, -R4 ;  /* 0x00000005000b7210 */ /* 0x000fe20007ffe804 */
[----:B------:R-:W-:Y:S01]  /*00f0*/  HFMA2.MMA R4, -RZ, RZ, 0, 0 ;  /* 0x00000000ff047435 */ /* 0x000fe200000001ff */
[----:B------:R-:W-:Y:S02]  /*0100*/  IMAD.MOV.U32 R0, RZ, RZ, RZ ;  /* 0x000000ffff007224 */ /* 0x000fe400078e00ff */
[----:B------:R-:W-:Y:S01]  /*0110*/  IADD3 R9, R11, 0x10, RZ ;  /* 0x000000100b097810 */ /* 0x000fe20007ffe0ff */
[----:B--2---:R-:W-:Y:S01]  /*0120*/  IMAD.WIDE R6, R11, 0x4, R2 ;  /* 0x000000040b067825 */ /* 0x004fe200078e0202 */
[----:B------:R-:W-:-:S03]  /*0130*/  IADD3 R13, R11, 0x20, RZ ;  /* 0x000000200b0d7810 */ /* 0x000fc60007ffe0ff */
[----:B------:R-:W-:Y:S01]  /*0140*/  IMAD.WIDE R8, R9, 0x4, R2 ;  /* 0x0000000409087825 */ /* 0x000fe200078e0202 */
[----:B------:R-:W-:Y:S01]  /*0150*/  MOV R14, RZ ;  /* 0x000000ff000e7202 */ /* 0x000fe20000000f00 */
[----:B------:R-:W-:Y:S01]  /*0160*/  HFMA2.MMA R16, -RZ, RZ, 0, 0 ;  /* 0x00000000ff107435 */ /* 0x000fe200000001ff */
[----:B------:R1:W2:Y:S01]  /*0170*/  @!P2 LDG.E.EL R0, desc[UR4][R6.64] ;  /* 0x000000040600a981 */ /* 0x0002a2000c2e1900 */
[----:B------:R-:W-:-:S03]  /*0180*/  VIADD R15, R11, 0x30 ;  /* 0x000000300b0f7836 */ /* 0x000fc60000000000 */
[----:B------:R-:W3:Y:S01]  /*0190*/  @!P2 LDG.E.EL R4, desc[UR4][R8.64] ;  /* 0x000000040804a981 */ /* 0x000ee2000c2e1900 */
[----:B------:R-:W-:-:S04]  /*01a0*/  IMAD.WIDE R10, R13, 0x4, R2 ;  /* 0x000000040d0a7825 */ /* 0x000fc800078e0202 */
[--C-:B------:R-:W-:Y:S01]  /*01b0*/  IMAD.WIDE R12, R15, 0x4, R2.reuse ;  /* 0x000000040f0c7825 */ /* 0x100fe200078e0202 */
[----:B------:R-:W4:Y:S01]  /*01c0*/  @!P2 LDG.E.EL R14, desc[UR4][R10.64] ;  /* 0x000000040a0ea981 */ /* 0x000f22000c2e1900 */
[----:B-1----:R-:W1:Y:S03]  /*01d0*/  LDC.64 R6, c[0x0][0x218] ;  /* 0x00008600ff067b82 */ /* 0x002e660000000a00 */
[----:B------:R-:W5:Y:S01]  /*01e0*/  @!P2 LDG.E.EL R16, desc[UR4][R12.64] ;  /* 0x000000040c10a981 */ /* 0x000f62000c2e1900 */
[----:B------:R-:W-:Y:S01]  /*01f0*/  MOV R15, RZ ;  /* 0x000000ff000f7202 */ /* 0x000fe20000000f00 */
[----:B------:R-:W-:-:S05]  /*0200*/  IMAD.WIDE R2, R5, 0x4, R2 ;  /* 0x0000000405027825 */ /* 0x000fca00078e0202 */
[----:B------:R1:W5:Y:S02]  /*0210*/  @!P2 LDG.E R15, desc[UR4][R2.64] ;  /* 0x00000004020fa981 */ /* 0x000364000c1e1900 */
[----:B-1----:R-:W-:-:S04]  /*0220*/  IMAD.WIDE R2, R5, 0x4, R6 ;  /* 0x0000000405027825 */ /* 0x002fc800078e0206 */
[----:B---3--:R-:W-:-:S04]  /*0230*/  FMUL R9, R4, R4 ;  /* 0x0000000404097220 */ /* 0x008fc80000400000 */
[----:B--2---:R-:W-:-:S04]  /*0240*/  FFMA R9, R0, R0, R9 ;  /* 0x0000000000097223 */ /* 0x004fc80000000009 */
[----:B----4-:R-:W-:-:S04]  /*0250*/  FFMA R9, R14, R14, R9 ;  /* 0x0000000e0e097223 */ /* 0x010fc80000000009 */
[----:B-----5:R-:W-:-:S04]  /*0260*/  FFMA R9, R16, R16, R9 ;  /* 0x0000001010097223 */ /* 0x020fc80000000009 */
[----:B------:R-:W1:Y:S02]  /*0270*/  MUFU.SQRT R0, R9 ;  /* 0x0000000900007308 */ /* 0x000e640000002000 */
[C---:B-1----:R-:W-:Y:S02]  /*0280*/  FSETP.GT.AND P0, PT, R0.reuse, 8.50705917302346158658e+37, PT ;  /* 0x7e8000000000780b */ /* 0x042fe40003f04000 */
[----:B------:R-:W-:-:S11]  /*0290*/  FSETP.GEU.AND P1, PT, R0, 1.175494350822287508e-38, PT ;  /* 0x008000000000780b */ /* 0x000fd60003f2e000 */
[----:B------:R-:W-:-:S04]  /*02a0*/  @P0 FMUL R0, R0, 0.25 ;  /* 0x3e80000000000820 */ /* 0x000fc80000400000 */
[----:B------:R-:W-:-:S06]  /*02b0*/  @!P1 FMUL R0, R0, 16777216 ;  /* 0x4b80000000009820 */ /* 0x000fcc0000400000 */
[----:B------:R-:W1:Y:S01]  /*02c0*/  MUFU.RCP R0, R0 ;  /* 0x0000000000007308 */ /* 0x000e620000001000 */
[----:B------:R-:W-:-:S04]  /*02d0*/  @P0 FMUL R15, R15, 0.25 ;  /* 0x3e8000000f0f0820 */ /* 0x000fc80000400000 */
[----:B------:R-:W-:-:S04]  /*02e0*/  @!P1 FMUL R15, R15, 16777216 ;  /* 0x4b8000000f0f9820 */ /* 0x000fc80000400000 */
[----:B-1----:R-:W-:Y:S01]  /*02f0*/  FMUL R15, R0, R15 ;  /* 0x0000000f000f7220 */ /* 0x002fe20000400000 */
[----:B------:R-:W-:Y:S06]  /*0300*/  @P2 EXIT ;  /* 0x000000000000294d */ /* 0x000fec0003800000 */
[----:B------:R-:W-:Y:S01]  /*0310*/  STG.E desc[UR4][R2.64], R15 ;  /* 0x0000000f02007986 */ /* 0x000fe2000c101904 */
[----:B------:R-:W-:Y:S05]  /*0320*/  EXIT ;  /* 0x000000000000794d */ /* 0x000fea0003800000 */
.L_x_0:
[----:B------:R-:W-:-:S00]  /*0330*/  BRA `(.L_x_0) ;  /* 0xfffffffc00fc7947 */ /* 0x000fc0000383ffff */
[----:B------:R-:W-:-:S00]  /*0340*/  NOP ;  /* 0x0000000000007918 */ /* 0x000fc00000000000 */
        /* <DEDUP_REMOVED lines=11> */
.L_x_1:


//--------------------- .nv.global.init           --------------------------
	.section	.nv.global.init,"aw",@progbits
.nv.global.init:
	.type		_$_str,@object
	.size		_$_str,(_$_str_$_2 - _$_str)
_$_str:
        /*0000*/ 	.byte	0x5f, 0x5f, 0x43, 0x55, 0x44, 0x41, 0x5f, 0x46, 0x54, 0x5a, 0x00
	.type		_$_str_$_2,@object
	.size		_$_str_$_2,(.L_1 - _$_str_$_2)
_$_str_$_2:
        /*000b*/ 	.byte	0x5f, 0x5f, 0x43, 0x55, 0x44, 0x41, 0x5f, 0x50, 0x52, 0x45, 0x43, 0x5f, 0x53, 0x51, 0x52, 0x54
        /*001b*/ 	.byte	0x00
.L_1:


//--------------------- .nv.constant0.triton_poi_fused_div_linalg_vector_norm_0 --------------------------
	.section	.nv.constant0.triton_poi_fused_div_linalg_vector_norm_0,"a",@progbits
	.sectionflags	@""
	.align	4
.nv.constant0.triton_poi_fused_div_linalg_vector_norm_0:
	.zero		548
